//
// Generated by NVIDIA NVVM Compiler
//
// Compiler Build ID: CL-36424714
// Cuda compilation tools, release 13.0, V13.0.88
// Based on NVVM 20.0.0
//

.version 9.0
.target sm_100
.address_size 64

	// .globl	_Z1av

.visible .entry _Z1av()
{
	.reg .pred 	%p<2>;
	.reg .b32 	%r<3>;

	mov.u32 	%r1, %tid.x;
	and.b32  	%r2, %r1, 1;
	setp.eq.b32 	%p1, %r2, 1;
	@%p1 bra 	$L__BB0_2;
	bar.sync 	0;
	bra.uni 	$L__BB0_3;
$L__BB0_2:
	bar.sync 	0;
$L__BB0_3:
	ret;

}


// ===== COMPILED SASS (sm_100) =====

	.target	sm_100

	.elftype	@"ET_EXEC"


//--------------------- .note.nv.tkinfo           --------------------------
	.section	.note.nv.tkinfo,"",@"SHT_NOTE"
	.sectionflags	@"SHF_NOTE_NV_TKINFO"
	.tkinfo
        /*0018*/ 	.word	0x00000002
        /*0030*/ 	.string	""
        /*0030*/ 	.string	"ptxas"
        /*0030*/ 	.string	"Cuda compilation tools, release 13.0, V13.0.88"
        /*0030*/ 	.string	"Build cuda_13.0.r13.0/compiler.36424714_0"
        /*0030*/ 	.string	"-arch sm_100 -m 64 "



//--------------------- .note.nv.cuinfo           --------------------------
	.section	.note.nv.cuinfo,"",@"SHT_NOTE"
	.sectionflags	@"SHF_NOTE_NV_CUINFO"
        /*0018*/ 	.short	0x0002
        /*001a*/ 	.short	0x0064
        /*001c*/ 	.short	0x0082
	.zero		2


//--------------------- .nv.info                  --------------------------
	.section	.nv.info,"",@"SHT_CUDA_INFO"
	.align	4


	//----- nvinfo : EIATTR_REGCOUNT
	.align		4
        /*0000*/ 	.byte	0x04, 0x2f
        /*0002*/ 	.short	(.L_1 - .L_0)
	.align		4
.L_0:
        /*0004*/ 	.word	index@(_Z1av)
        /*0008*/ 	.word	0x00000004


	//----- nvinfo : EIATTR_FRAME_SIZE
	.align		4
.L_1:
        /*000c*/ 	.byte	0x04, 0x11
        /*000e*/ 	.short	(.L_3 - .L_2)
	.align		4
.L_2:
        /*0010*/ 	.word	index@(_Z1av)
        /*0014*/ 	.word	0x00000000


	//----- nvinfo : EIATTR_MIN_STACK_SIZE
	.align		4
.L_3:
        /*0018*/ 	.byte	0x04, 0x12
        /*001a*/ 	.short	(.L_5 - .L_4)
	.align		4
.L_4:
        /*001c*/ 	.word	index@(_Z1av)
        /*0020*/ 	.word	0x00000000
.L_5:


//--------------------- .nv.compat                --------------------------
	.section	.nv.compat,"",@"SHT_CUDA_COMPAT_INFO"
	.align	4
        /*0000*/ 	.byte	0x02, 0x09, 0x00, 0x00, 0x02, 0x02, 0x01, 0x00, 0x02, 0x05, 0x05, 0x00, 0x03, 0x07, 0x01, 0x01
        /*0010*/ 	.byte	0x02, 0x03, 0x00, 0x00, 0x02, 0x06, 0x01, 0x00, 0x04, 0x0b, 0x08, 0x00, 0x09, 0x00, 0x00, 0x00
        /*0020*/ 	.byte	0x00, 0x00, 0x00, 0x00


//--------------------- .nv.info._Z1av            --------------------------
	.section	.nv.info._Z1av,"",@"SHT_CUDA_INFO"
	.sectionflags	@""
	.align	4


	//----- nvinfo : EIATTR_CUDA_API_VERSION
	.align		4
        /*0000*/ 	.byte	0x04, 0x37
        /*0002*/ 	.short	(.L_7 - .L_6)
.L_6:
        /*0004*/ 	.word	0x00000082


	//----- nvinfo : EIATTR_SPARSE_MMA_MASK
	.align		4
.L_7:
        /*0008*/ 	.byte	0x03, 0x50
        /*000a*/ 	.short	0x0000


	//----- nvinfo : EIATTR_MAXREG_COUNT
	.align		4
        /*000c*/ 	.byte	0x03, 0x1b
        /*000e*/ 	.short	0x00ff


	//----- nvinfo : EIATTR_NUM_BARRIERS
	.align		4
        /*0010*/ 	.byte	0x02, 0x4c
        /*0012*/ 	.byte	0x01
	.zero		1


	//----- nvinfo : EIATTR_MERCURY_ISA_VERSION
	.align		4
        /*0014*/ 	.byte	0x03, 0x5f
        /*0016*/ 	.short	0x0101


	//----- nvinfo : EIATTR_VRC_CTA_INIT_COUNT
	.align		4
        /*0018*/ 	.byte	0x02, 0x4a
	.zero		1
	.zero		1


	//----- nvinfo : EIATTR_EXIT_INSTR_OFFSETS
	.align		4
        /*001c*/ 	.byte	0x04, 0x1c
        /*001e*/ 	.short	(.L_9 - .L_8)


	//   ....[0]....
.L_8:
        /*0020*/ 	.word	0x00000050


	//   ....[1]....
        /*0024*/ 	.word	0x00000080


	//----- nvinfo : EIATTR_SW_WAR
	.align		4
.L_9:
        /*0028*/ 	.byte	0x04, 0x36
        /*002a*/ 	.short	(.L_11 - .L_10)
.L_10:
        /*002c*/ 	.word	0x00000008
.L_11:


//--------------------- .nv.callgraph             --------------------------
	.section	.nv.callgraph,"",@"SHT_CUDA_CALLGRAPH"
	.align	4
	.sectionentsize	8
	.align		4
        /*0000*/ 	.word	0x00000000
	.align		4
        /*0004*/ 	.word	0xffffffff
	.align		4
        /*0008*/ 	.word	0x00000000
	.align		4
        /*000c*/ 	.word	0xfffffffe
	.align		4
        /*0010*/ 	.word	0x00000000
	.align		4
        /*0014*/ 	.word	0xfffffffd
	.align		4
        /*0018*/ 	.word	0x00000000
	.align		4
        /*001c*/ 	.word	0xfffffffc


//--------------------- .text._Z1av               --------------------------
	.section	.text._Z1av,"ax",@progbits
	.align	128
        .global         _Z1av
        .type           _Z1av,@function
        .size           _Z1av,(.L_x_1 - _Z1av)
        .other          _Z1av,@"STO_CUDA_ENTRY STV_DEFAULT"
_Z1av:
.text._Z1av:
[----:B------:R-:W-:Y:S01]  /*0000*/  LDC R1, c[0x0][0x37c] ;  /* 0x0000df00ff017b82 */ /* 0x000fe20000000800 */
[----:B------:R-:W0:Y:S02]  /*0010*/  S2R R0, SR_TID.X ;  /* 0x0000000000007919 */ /* 0x000e240000002100 */
[----:B0-----:R-:W-:-:S04]  /*0020*/  LOP3.LUT R0, R0, 0x1, RZ, 0xc0, !PT ;  /* 0x0000000100007812 */ /* 0x001fc800078ec0ff */
[----:B------:R-:W-:-:S13]  /*0030*/  ISETP.NE.U32.AND P0, PT, R0, 0x1, PT ;  /* 0x000000010000780c */ /* 0x000fda0003f05070 */
[----:B------:R-:W-:Y:S06]  /*0040*/  @P0 BAR.SYNC.DEFER_BLOCKING 0x0 ;  /* 0x0000000000000b1d */ /* 0x000fec0000010000 */
[----:B------:R-:W-:Y:S05]  /*0050*/  @P0 EXIT ;  /* 0x000000000000094d */ /* 0x000fea0003800000 */
[----:B------:R-:W-:Y:S06]  /*0060*/  BAR.SYNC.DEFER_BLOCKING 0x0 ;  /* 0x0000000000007b1d */ /* 0x000fec0000010000 */
[----:B------:R-:W-:Y:S05]  /*0070*/  WARPSYNC.ALL ;  /* 0x0000000000007948 */ /* 0x000fea0003800000 */
[----:B------:R-:W-:Y:S05]  /*0080*/  EXIT ;  /* 0x000000000000794d */ /* 0x000fea0003800000 */
.L_x_0:
[----:B------:R-:W-:-:S00]  /*0090*/  BRA `(.L_x_0) ;  /* 0xfffffffc00fc7947 */ /* 0x000fc0000383ffff */
[----:B------:R-:W-:-:S00]  /*00a0*/  NOP ;  /* 0x0000000000007918 */ /* 0x000fc00000000000 */
        /* <DEDUP_REMOVED lines=13> */
.L_x_1:


//--------------------- .nv.shared.reserved.0     --------------------------
	.section	.nv.shared.reserved.0,"aw",@nobits
	.weak		__nv_reservedSMEM_offset_0_alias
	.size		__nv_reservedSMEM_offset_0_alias, 0, 64
	.other		__nv_reservedSMEM_offset_0_alias,@"STO_CUDA_RESERVED_SHARED STV_DEFAULT"
__nv_reservedSMEM_offset_0_alias:
	.zero		0
	.zero		64


//--------------------- .nv.constant0._Z1av       --------------------------
	.section	.nv.constant0._Z1av,"a",@progbits
	.sectionflags	@""
	.align	4
.nv.constant0._Z1av:
	.zero		896


//--------------------- SYMBOLS --------------------------

	.type		.nv.reservedSmem.offset0,@object
	.size		.nv.reservedSmem.offset0,0x4
